//
// Generated by NVIDIA NVVM Compiler
//
// Compiler Build ID: CL-36424714
// Cuda compilation tools, release 13.0, V13.0.88
// Based on NVVM 20.0.0
//

.version 9.0
.target sm_100
.address_size 64

	// .globl	_Z14testsuperPixelPiS_
.extern .func  (.param .b32 func_retval0) vprintf
(
	.param .b64 vprintf_param_0,
	.param .b64 vprintf_param_1
)
;
// _ZZ14testsuperPixelPiS_E11inputsToSum has been demoted
.global .align 1 .b8 $str[3] = {37, 100};

.visible .entry _Z14testsuperPixelPiS_(
	.param .u64 .ptr .align 1 _Z14testsuperPixelPiS__param_0,
	.param .u64 .ptr .align 1 _Z14testsuperPixelPiS__param_1
)
{
	.local .align 8 .b8 	__local_depot0[8];
	.reg .b64 	%SP;
	.reg .b64 	%SPL;
	.reg .pred 	%p<2>;
	.reg .b32 	%r<20>;
	.reg .b64 	%rd<9>;
	// demoted variable
	.shared .align 4 .b8 _ZZ14testsuperPixelPiS_E11inputsToSum[32];
	mov.u64 	%SPL, __local_depot0;
	cvta.local.u64 	%SP, %SPL;
	ld.param.u64 	%rd1, [_Z14testsuperPixelPiS__param_0];
	cvta.to.global.u64 	%rd2, %rd1;
	mov.u32 	%r2, %ctaid.x;
	mov.u32 	%r3, %ntid.x;
	mov.u32 	%r4, %tid.x;
	mad.lo.s32 	%r5, %r2, %r3, %r4;
	mov.u32 	%r6, %ctaid.y;
	mov.u32 	%r7, %ntid.y;
	mov.u32 	%r8, %tid.y;
	mad.lo.s32 	%r9, %r6, %r7, %r8;
	shl.b32 	%r10, %r9, 2;
	add.s32 	%r11, %r10, %r5;
	mov.u32 	%r12, %nctaid.x;
	mad.lo.s32 	%r13, %r6, %r12, %r2;
	mad.lo.s32 	%r14, %r8, %r3, %r4;
	mul.wide.s32 	%rd3, %r11, 4;
	add.s64 	%rd4, %rd2, %rd3;
	ld.global.u32 	%r1, [%rd4];
	shl.b32 	%r15, %r14, 2;
	mov.u32 	%r16, _ZZ14testsuperPixelPiS_E11inputsToSum;
	add.s32 	%r17, %r16, %r15;
	st.shared.u32 	[%r17], %r1;
	setp.ne.s32 	%p1, %r13, 2;
	@%p1 bra 	$L__BB0_2;
	add.u64 	%rd5, %SP, 0;
	add.u64 	%rd6, %SPL, 0;
	st.local.u32 	[%rd6], %r1;
	mov.u64 	%rd7, $str;
	cvta.global.u64 	%rd8, %rd7;
	{ // callseq 0, 0
	.param .b64 param0;
	st.param.b64 	[param0], %rd8;
	.param .b64 param1;
	st.param.b64 	[param1], %rd5;
	.param .b32 retval0;
	call.uni (retval0), 
	vprintf, 
	(
	param0, 
	param1
	);
	ld.param.b32 	%r18, [retval0];
	} // callseq 0
$L__BB0_2:
	ret;

}


// ===== COMPILED SASS (sm_100) =====

	.target	sm_100

	.elftype	@"ET_EXEC"


//--------------------- .note.nv.tkinfo           --------------------------
	.section	.note.nv.tkinfo,"",@"SHT_NOTE"
	.sectionflags	@"SHF_NOTE_NV_TKINFO"
	.tkinfo
        /*0018*/ 	.word	0x00000002
        /*0030*/ 	.string	""
        /*0030*/ 	.string	"ptxas"
        /*0030*/ 	.string	"Cuda compilation tools, release 13.0, V13.0.88"
        /*0030*/ 	.string	"Build cuda_13.0.r13.0/compiler.36424714_0"
        /*0030*/ 	.string	"-arch sm_100 -m 64 "



//--------------------- .note.nv.cuinfo           --------------------------
	.section	.note.nv.cuinfo,"",@"SHT_NOTE"
	.sectionflags	@"SHF_NOTE_NV_CUINFO"
        /*0018*/ 	.short	0x0002
        /*001a*/ 	.short	0x0064
        /*001c*/ 	.short	0x0082
	.zero		2


//--------------------- .nv.info                  --------------------------
	.section	.nv.info,"",@"SHT_CUDA_INFO"
	.align	4


	//----- nvinfo : EIATTR_REGCOUNT
	.align		4
        /*0000*/ 	.byte	0x04, 0x2f
        /*0002*/ 	.short	(.L_2 - .L_1)
	.align		4
.L_1:
        /*0004*/ 	.word	index@(_Z14testsuperPixelPiS_)
        /*0008*/ 	.word	0x00000018


	//----- nvinfo : EIATTR_FRAME_SIZE
	.align		4
.L_2:
        /*000c*/ 	.byte	0x04, 0x11
        /*000e*/ 	.short	(.L_4 - .L_3)
	.align		4
.L_3:
        /*0010*/ 	.word	index@(_Z14testsuperPixelPiS_)
        /*0014*/ 	.word	0x00000008


	//----- nvinfo : EIATTR_MIN_STACK_SIZE
	.align		4
.L_4:
        /*0018*/ 	.byte	0x04, 0x12
        /*001a*/ 	.short	(.L_6 - .L_5)
	.align		4
.L_5:
        /*001c*/ 	.word	index@(_Z14testsuperPixelPiS_)
        /*0020*/ 	.word	0x00000008
.L_6:


//--------------------- .nv.compat                --------------------------
	.section	.nv.compat,"",@"SHT_CUDA_COMPAT_INFO"
	.align	4
        /*0000*/ 	.byte	0x02, 0x09, 0x00, 0x00, 0x02, 0x02, 0x01, 0x00, 0x02, 0x05, 0x05, 0x00, 0x03, 0x07, 0x01, 0x01
        /*0010*/ 	.byte	0x02, 0x03, 0x00, 0x00, 0x02, 0x06, 0x01, 0x00, 0x04, 0x0b, 0x08, 0x00, 0x09, 0x00, 0x00, 0x00
        /*0020*/ 	.byte	0x00, 0x00, 0x00, 0x00


//--------------------- .nv.info._Z14testsuperPixelPiS_ --------------------------
	.section	.nv.info._Z14testsuperPixelPiS_,"",@"SHT_CUDA_INFO"
	.sectionflags	@""
	.align	4


	//----- nvinfo : EIATTR_CUDA_API_VERSION
	.align		4
        /*0000*/ 	.byte	0x04, 0x37
        /*0002*/ 	.short	(.L_8 - .L_7)
.L_7:
        /*0004*/ 	.word	0x00000082


	//----- nvinfo : EIATTR_KPARAM_INFO
	.align		4
.L_8:
        /*0008*/ 	.byte	0x04, 0x17
        /*000a*/ 	.short	(.L_10 - .L_9)
.L_9:
        /*000c*/ 	.word	0x00000000
        /*0010*/ 	.short	0x0001
        /*0012*/ 	.short	0x0008
        /*0014*/ 	.byte	0x00, 0xf5, 0x21, 0x00


	//----- nvinfo : EIATTR_KPARAM_INFO
	.align		4
.L_10:
        /*0018*/ 	.byte	0x04, 0x17
        /*001a*/ 	.short	(.L_12 - .L_11)
.L_11:
        /*001c*/ 	.word	0x00000000
        /*0020*/ 	.short	0x0000
        /*0022*/ 	.short	0x0000
        /*0024*/ 	.byte	0x00, 0xf5, 0x21, 0x00


	//----- nvinfo : EIATTR_SPARSE_MMA_MASK
	.align		4
.L_12:
        /*0028*/ 	.byte	0x03, 0x50
        /*002a*/ 	.short	0x0000


	//----- nvinfo : EIATTR_MAXREG_COUNT
	.align		4
        /*002c*/ 	.byte	0x03, 0x1b
        /*002e*/ 	.short	0x00ff


	//----- nvinfo : EIATTR_EXTERNS
	.align		4
        /*0030*/ 	.byte	0x04, 0x0f
        /*0032*/ 	.short	(.L_14 - .L_13)


	//   ....[0]....
	.align		4
.L_13:
        /*0034*/ 	.word	index@(vprintf)


	//----- nvinfo : EIATTR_MERCURY_ISA_VERSION
	.align		4
.L_14:
        /*0038*/ 	.byte	0x03, 0x5f
        /*003a*/ 	.short	0x0101


	//----- nvinfo : EIATTR_VRC_CTA_INIT_COUNT
	.align		4
        /*003c*/ 	.byte	0x02, 0x4a
	.zero		1
	.zero		1


	//----- nvinfo : EIATTR_SYSCALL_OFFSETS
	.align		4
        /*0040*/ 	.byte	0x04, 0x46
        /*0042*/ 	.short	(.L_16 - .L_15)


	//   ....[0]....
.L_15:
        /*0044*/ 	.word	0x00000240


	//----- nvinfo : EIATTR_EXIT_INSTR_OFFSETS
	.align		4
.L_16:
        /*0048*/ 	.byte	0x04, 0x1c
        /*004a*/ 	.short	(.L_18 - .L_17)


	//   ....[0]....
.L_17:
        /*004c*/ 	.word	0x000001b0


	//   ....[1]....
        /*0050*/ 	.word	0x00000250


	//----- nvinfo : EIATTR_CBANK_PARAM_SIZE
	.align		4
.L_18:
        /*0054*/ 	.byte	0x03, 0x19
        /*0056*/ 	.short	0x0010


	//----- nvinfo : EIATTR_PARAM_CBANK
	.align		4
        /*0058*/ 	.byte	0x04, 0x0a
        /*005a*/ 	.short	(.L_20 - .L_19)
	.align		4
.L_19:
        /*005c*/ 	.word	index@(.nv.constant0._Z14testsuperPixelPiS_)
        /*0060*/ 	.short	0x0380
        /*0062*/ 	.short	0x0010


	//----- nvinfo : EIATTR_SW_WAR
	.align		4
.L_20:
        /*0064*/ 	.byte	0x04, 0x36
        /*0066*/ 	.short	(.L_22 - .L_21)
.L_21:
        /*0068*/ 	.word	0x00000008
.L_22:


//--------------------- .nv.callgraph             --------------------------
	.section	.nv.callgraph,"",@"SHT_CUDA_CALLGRAPH"
	.align	4
	.sectionentsize	8
	.align		4
        /*0000*/ 	.word	0x00000000
	.align		4
        /*0004*/ 	.word	0xffffffff
	.align		4
        /*0008*/ 	.word	index@(_Z14testsuperPixelPiS_)
	.align		4
        /*000c*/ 	.word	index@(vprintf)
	.align		4
        /*0010*/ 	.word	0x00000000
	.align		4
        /*0014*/ 	.word	0xfffffffe
	.align		4
        /*0018*/ 	.word	0x00000000
	.align		4
        /*001c*/ 	.word	0xfffffffd
	.align		4
        /*0020*/ 	.word	0x00000000
	.align		4
        /*0024*/ 	.word	0xfffffffc


//--------------------- .nv.constant4             --------------------------
	.section	.nv.constant4,"a",@progbits
	.align	8
	.align		8
.nv.constant4:
        /*0000*/ 	.dword	vprintf
	.align		8
        /*0008*/ 	.dword	$str


//--------------------- .text._Z14testsuperPixelPiS_ --------------------------
	.section	.text._Z14testsuperPixelPiS_,"ax",@progbits
	.align	128
        .global         _Z14testsuperPixelPiS_
        .type           _Z14testsuperPixelPiS_,@function
        .size           _Z14testsuperPixelPiS_,(.L_x_2 - _Z14testsuperPixelPiS_)
        .other          _Z14testsuperPixelPiS_,@"STO_CUDA_ENTRY STV_DEFAULT"
_Z14testsuperPixelPiS_:
.text._Z14testsuperPixelPiS_:
[----:B------:R-:W0:Y:S01]  /*0000*/  LDC R1, c[0x0][0x37c] ;  /* 0x0000df00ff017b82 */ /* 0x000e220000000800 */
[----:B------:R-:W1:Y:S01]  /*0010*/  S2R R7, SR_TID.X ;  /* 0x0000000000077919 */ /* 0x000e620000002100 */
[----:B------:R-:W2:Y:S06]  /*0020*/  LDCU UR7, c[0x0][0x2fc] ;  /* 0x00005f80ff0777ac */ /* 0x000eac0008000800 */
[----:B------:R-:W1:Y:S01]  /*0030*/  S2UR UR8, SR_CTAID.X ;  /* 0x00000000000879c3 */ /* 0x000e620000002500 */
[----:B0-----:R-:W-:Y:S01]  /*0040*/  IADD3 R1, PT, PT, R1, -0x8, RZ ;  /* 0xfffffff801017810 */ /* 0x001fe20007ffe0ff */
[----:B------:R-:W0:Y:S01]  /*0050*/  S2R R4, SR_CTAID.Y ;  /* 0x0000000000047919 */ /* 0x000e220000002600 */
[----:B------:R-:W3:Y:S01]  /*0060*/  LDCU.64 UR4, c[0x0][0x358] ;  /* 0x00006b00ff0477ac */ /* 0x000ee20008000a00 */
[----:B------:R-:W0:Y:S04]  /*0070*/  S2R R9, SR_TID.Y ;  /* 0x0000000000097919 */ /* 0x000e280000002200 */
[----:B------:R-:W1:Y:S01]  /*0080*/  LDC R6, c[0x0][0x360] ;  /* 0x0000d800ff067b82 */ /* 0x000e620000000800 */
[----:B------:R-:W0:Y:S07]  /*0090*/  LDCU UR6, c[0x0][0x364] ;  /* 0x00006c80ff0677ac */ /* 0x000e2e0008000800 */
[----:B------:R-:W4:Y:S01]  /*00a0*/  LDC.64 R2, c[0x0][0x380] ;  /* 0x0000e000ff027b82 */ /* 0x000f220000000a00 */
[----:B-1----:R-:W-:-:S02]  /*00b0*/  IMAD R0, R6, UR8, R7 ;  /* 0x0000000806007c24 */ /* 0x002fc4000f8e0207 */
[----:B0-----:R-:W-:-:S05]  /*00c0*/  IMAD R5, R4, UR6, R9 ;  /* 0x0000000604057c24 */ /* 0x001fca000f8e0209 */
[----:B------:R-:W-:-:S05]  /*00d0*/  LEA R5, R5, R0, 0x2 ;  /* 0x0000000005057211 */ /* 0x000fca00078e10ff */
[----:B----4-:R-:W-:-:S05]  /*00e0*/  IMAD.WIDE R2, R5, 0x4, R2 ;  /* 0x0000000405027825 */ /* 0x010fca00078e0202 */
[----:B---3--:R-:W3:Y:S01]  /*00f0*/  LDG.E R0, desc[UR4][R2.64] ;  /* 0x0000000402007981 */ /* 0x008ee2000c1e1900 */
[----:B------:R-:W0:Y:S01]  /*0100*/  LDC R5, c[0x0][0x370] ;  /* 0x0000dc00ff057b82 */ /* 0x000e220000000800 */
[----:B------:R-:W1:Y:S01]  /*0110*/  LDCU UR6, c[0x0][0x2f8] ;  /* 0x00005f00ff0677ac */ /* 0x000e620008000800 */
[----:B------:R-:W-:-:S06]  /*0120*/  UMOV UR4, 0x400 ;  /* 0x0000040000047882 */ /* 0x000fcc0000000000 */
[----:B------:R-:W4:Y:S01]  /*0130*/  S2UR UR5, SR_CgaCtaId ;  /* 0x00000000000579c3 */ /* 0x000f220000008800 */
[----:B0-----:R-:W-:Y:S02]  /*0140*/  IMAD R4, R4, R5, UR8 ;  /* 0x0000000804047e24 */ /* 0x001fe4000f8e0205 */
[----:B------:R-:W-:Y:S01]  /*0150*/  IMAD R5, R6, R9, R7 ;  /* 0x0000000906057224 */ /* 0x000fe200078e0207 */
[----:B-1----:R-:W-:Y:S02]  /*0160*/  IADD3 R6, P1, PT, R1, UR6, RZ ;  /* 0x0000000601067c10 */ /* 0x002fe4000ff3e0ff */
[----:B------:R-:W-:Y:S01]  /*0170*/  ISETP.NE.AND P0, PT, R4, 0x2, PT ;  /* 0x000000020400780c */ /* 0x000fe20003f05270 */
[----:B----4-:R-:W-:-:S06]  /*0180*/  ULEA UR4, UR5, UR4, 0x18 ;  /* 0x0000000405047291 */ /* 0x010fcc000f8ec0ff */
[----:B------:R-:W-:-:S05]  /*0190*/  LEA R5, R5, UR4, 0x2 ;  /* 0x0000000405057c11 */ /* 0x000fca000f8e10ff */
[----:B---3--:R0:W-:Y:S01]  /*01a0*/  STS [R5], R0 ;  /* 0x0000000005007388 */ /* 0x0081e20000000800 */
[----:B--2---:R-:W-:Y:S05]  /*01b0*/  @P0 EXIT ;  /* 0x000000000000094d */ /* 0x004fea0003800000 */
[----:B------:R-:W-:Y:S01]  /*01c0*/  MOV R2, 0x0 ;  /* 0x0000000000027802 */ /* 0x000fe20000000f00 */
[----:B------:R1:W-:Y:S01]  /*01d0*/  STL [R1], R0 ;  /* 0x0000000001007387 */ /* 0x0003e20000100800 */
[----:B------:R-:W2:Y:S01]  /*01e0*/  LDCU.64 UR4, c[0x4][0x8] ;  /* 0x01000100ff0477ac */ /* 0x000ea20008000a00 */
[----:B------:R-:W-:-:S03]  /*01f0*/  IMAD.X R7, RZ, RZ, UR7, P1 ;  /* 0x00000007ff077e24 */ /* 0x000fc600088e06ff */
[----:B------:R-:W3:Y:S01]  /*0200*/  LDC.64 R2, c[0x4][R2] ;  /* 0x0100000002027b82 */ /* 0x000ee20000000a00 */
[----:B--2---:R-:W-:Y:S01]  /*0210*/  MOV R4, UR4 ;  /* 0x0000000400047c02 */ /* 0x004fe20008000f00 */
[----:B01----:R-:W-:-:S07]  /*0220*/  IMAD.U32 R5, RZ, RZ, UR5 ;  /* 0x00000005ff057e24 */ /* 0x003fce000f8e00ff */
[----:B------:R-:W-:-:S07]  /*0230*/  LEPC R20, `(.L_x_0) ;  /* 0x000000001014794e */ /* 0x000fce0000000000 */
[----:B---3--:R-:W-:Y:S05]  /*0240*/  CALL.ABS.NOINC R2 ;  /* 0x0000000002007343 */ /* 0x008fea0003c00000 */
.L_x_0:
[----:B------:R-:W-:Y:S05]  /*0250*/  EXIT ;  /* 0x000000000000794d */ /* 0x000fea0003800000 */
.L_x_1:
[----:B------:R-:W-:-:S00]  /*0260*/  BRA `(.L_x_1) ;  /* 0xfffffffc00fc7947 */ /* 0x000fc0000383ffff */
[----:B------:R-:W-:-:S00]  /*0270*/  NOP ;  /* 0x0000000000007918 */ /* 0x000fc00000000000 */
        /* <DEDUP_REMOVED lines=8> */
.L_x_2:


//--------------------- .nv.global.init           --------------------------
	.section	.nv.global.init,"aw",@progbits
.nv.global.init:
	.type		$str,@object
	.size		$str,(.L_0 - $str)
$str:
        /*0000*/ 	.byte	0x25, 0x64, 0x00
.L_0:


//--------------------- .nv.shared._Z14testsuperPixelPiS_ --------------------------
	.section	.nv.shared._Z14testsuperPixelPiS_,"aw",@nobits
	.sectionflags	@""
	.align	4
.nv.shared._Z14testsuperPixelPiS_:
	.zero		1056


//--------------------- .nv.shared.reserved.0     --------------------------
	.section	.nv.shared.reserved.0,"aw",@nobits
	.weak		__nv_reservedSMEM_offset_0_alias
	.size		__nv_reservedSMEM_offset_0_alias, 0, 64
	.other		__nv_reservedSMEM_offset_0_alias,@"STO_CUDA_RESERVED_SHARED STV_DEFAULT"
__nv_reservedSMEM_offset_0_alias:
	.zero		0
	.zero		64


//--------------------- .nv.constant0._Z14testsuperPixelPiS_ --------------------------
	.section	.nv.constant0._Z14testsuperPixelPiS_,"a",@progbits
	.sectionflags	@""
	.align	4
.nv.constant0._Z14testsuperPixelPiS_:
	.zero		912


//--------------------- SYMBOLS --------------------------

	.type		.nv.reservedSmem.offset0,@object
	.size		.nv.reservedSmem.offset0,0x4
	.type		.nv.reservedSmem.cap,@object
	.size		.nv.reservedSmem.cap,0x4
	.type		vprintf,@function
